//
// Generated by NVIDIA NVVM Compiler
//
// Compiler Build ID: CL-36424714
// Cuda compilation tools, release 13.0, V13.0.88
// Based on NVVM 20.0.0
//

.version 9.0
.target sm_100
.address_size 64

	// .globl	_Z26colorToGreyscaleConversionPhS_ii

.visible .entry _Z26colorToGreyscaleConversionPhS_ii(
	.param .u64 .ptr .align 1 _Z26colorToGreyscaleConversionPhS_ii_param_0,
	.param .u64 .ptr .align 1 _Z26colorToGreyscaleConversionPhS_ii_param_1,
	.param .u32 _Z26colorToGreyscaleConversionPhS_ii_param_2,
	.param .u32 _Z26colorToGreyscaleConversionPhS_ii_param_3
)
{
	.reg .pred 	%p<4>;
	.reg .b16 	%rs<4>;
	.reg .b32 	%r<16>;
	.reg .b32 	%f<7>;
	.reg .b64 	%rd<9>;

	ld.param.u64 	%rd1, [_Z26colorToGreyscaleConversionPhS_ii_param_0];
	ld.param.u64 	%rd2, [_Z26colorToGreyscaleConversionPhS_ii_param_1];
	ld.param.u32 	%r3, [_Z26colorToGreyscaleConversionPhS_ii_param_2];
	ld.param.u32 	%r4, [_Z26colorToGreyscaleConversionPhS_ii_param_3];
	mov.u32 	%r6, %tid.x;
	mov.u32 	%r7, %ctaid.x;
	mov.u32 	%r8, %ntid.x;
	mad.lo.s32 	%r1, %r7, %r8, %r6;
	mov.u32 	%r9, %tid.y;
	mov.u32 	%r10, %ctaid.y;
	mov.u32 	%r11, %ntid.y;
	mad.lo.s32 	%r12, %r10, %r11, %r9;
	setp.ge.s32 	%p1, %r1, %r3;
	setp.ge.s32 	%p2, %r12, %r4;
	or.pred  	%p3, %p1, %p2;
	@%p3 bra 	$L__BB0_2;
	cvta.to.global.u64 	%rd3, %rd2;
	cvta.to.global.u64 	%rd4, %rd1;
	mad.lo.s32 	%r13, %r3, %r12, %r1;
	mul.lo.s32 	%r14, %r13, 3;
	cvt.s64.s32 	%rd5, %r14;
	add.s64 	%rd6, %rd3, %rd5;
	ld.global.u8 	%rs1, [%rd6];
	ld.global.u8 	%rs2, [%rd6+2];
	ld.global.u8 	%rs3, [%rd6+3];
	cvt.rn.f32.u16 	%f1, %rs1;
	cvt.rn.f32.u16 	%f2, %rs2;
	mul.f32 	%f3, %f2, 0f3F35C28F;
	fma.rn.f32 	%f4, %f1, 0f3E570A3D, %f3;
	cvt.rn.f32.u16 	%f5, %rs3;
	fma.rn.f32 	%f6, %f5, 0f3D8F5C29, %f4;
	cvt.rzi.u32.f32 	%r15, %f6;
	cvt.s64.s32 	%rd7, %r13;
	add.s64 	%rd8, %rd4, %rd7;
	st.global.u8 	[%rd8], %r15;
$L__BB0_2:
	ret;

}


// ===== COMPILED SASS (sm_100) =====

	.target	sm_100

	.elftype	@"ET_EXEC"


//--------------------- .note.nv.tkinfo           --------------------------
	.section	.note.nv.tkinfo,"",@"SHT_NOTE"
	.sectionflags	@"SHF_NOTE_NV_TKINFO"
	.tkinfo
        /*0018*/ 	.word	0x00000002
        /*0030*/ 	.string	""
        /*0030*/ 	.string	"ptxas"
        /*0030*/ 	.string	"Cuda compilation tools, release 13.0, V13.0.88"
        /*0030*/ 	.string	"Build cuda_13.0.r13.0/compiler.36424714_0"
        /*0030*/ 	.string	"-arch sm_100 -m 64 "



//--------------------- .note.nv.cuinfo           --------------------------
	.section	.note.nv.cuinfo,"",@"SHT_NOTE"
	.sectionflags	@"SHF_NOTE_NV_CUINFO"
        /*0018*/ 	.short	0x0002
        /*001a*/ 	.short	0x0064
        /*001c*/ 	.short	0x0082
	.zero		2


//--------------------- .nv.info                  --------------------------
	.section	.nv.info,"",@"SHT_CUDA_INFO"
	.align	4


	//----- nvinfo : EIATTR_REGCOUNT
	.align		4
        /*0000*/ 	.byte	0x04, 0x2f
        /*0002*/ 	.short	(.L_1 - .L_0)
	.align		4
.L_0:
        /*0004*/ 	.word	index@(_Z26colorToGreyscaleConversionPhS_ii)
        /*0008*/ 	.word	0x0000000a


	//----- nvinfo : EIATTR_FRAME_SIZE
	.align		4
.L_1:
        /*000c*/ 	.byte	0x04, 0x11
        /*000e*/ 	.short	(.L_3 - .L_2)
	.align		4
.L_2:
        /*0010*/ 	.word	index@(_Z26colorToGreyscaleConversionPhS_ii)
        /*0014*/ 	.word	0x00000000


	//----- nvinfo : EIATTR_MIN_STACK_SIZE
	.align		4
.L_3:
        /*0018*/ 	.byte	0x04, 0x12
        /*001a*/ 	.short	(.L_5 - .L_4)
	.align		4
.L_4:
        /*001c*/ 	.word	index@(_Z26colorToGreyscaleConversionPhS_ii)
        /*0020*/ 	.word	0x00000000
.L_5:


//--------------------- .nv.compat                --------------------------
	.section	.nv.compat,"",@"SHT_CUDA_COMPAT_INFO"
	.align	4
        /*0000*/ 	.byte	0x02, 0x09, 0x00, 0x00, 0x02, 0x02, 0x01, 0x00, 0x02, 0x05, 0x05, 0x00, 0x03, 0x07, 0x01, 0x01
        /*0010*/ 	.byte	0x02, 0x03, 0x00, 0x00, 0x02, 0x06, 0x01, 0x00, 0x04, 0x0b, 0x08, 0x00, 0x09, 0x00, 0x00, 0x00
        /*0020*/ 	.byte	0x00, 0x00, 0x00, 0x00


//--------------------- .nv.info._Z26colorToGreyscaleConversionPhS_ii --------------------------
	.section	.nv.info._Z26colorToGreyscaleConversionPhS_ii,"",@"SHT_CUDA_INFO"
	.sectionflags	@""
	.align	4


	//----- nvinfo : EIATTR_CUDA_API_VERSION
	.align		4
        /*0000*/ 	.byte	0x04, 0x37
        /*0002*/ 	.short	(.L_7 - .L_6)
.L_6:
        /*0004*/ 	.word	0x00000082


	//----- nvinfo : EIATTR_KPARAM_INFO
	.align		4
.L_7:
        /*0008*/ 	.byte	0x04, 0x17
        /*000a*/ 	.short	(.L_9 - .L_8)
.L_8:
        /*000c*/ 	.word	0x00000000
        /*0010*/ 	.short	0x0003
        /*0012*/ 	.short	0x0014
        /*0014*/ 	.byte	0x00, 0xf0, 0x11, 0x00


	//----- nvinfo : EIATTR_KPARAM_INFO
	.align		4
.L_9:
        /*0018*/ 	.byte	0x04, 0x17
        /*001a*/ 	.short	(.L_11 - .L_10)
.L_10:
        /*001c*/ 	.word	0x00000000
        /*0020*/ 	.short	0x0002
        /*0022*/ 	.short	0x0010
        /*0024*/ 	.byte	0x00, 0xf0, 0x11, 0x00


	//----- nvinfo : EIATTR_KPARAM_INFO
	.align		4
.L_11:
        /*0028*/ 	.byte	0x04, 0x17
        /*002a*/ 	.short	(.L_13 - .L_12)
.L_12:
        /*002c*/ 	.word	0x00000000
        /*0030*/ 	.short	0x0001
        /*0032*/ 	.short	0x0008
        /*0034*/ 	.byte	0x00, 0xf5, 0x21, 0x00


	//----- nvinfo : EIATTR_KPARAM_INFO
	.align		4
.L_13:
        /*0038*/ 	.byte	0x04, 0x17
        /*003a*/ 	.short	(.L_15 - .L_14)
.L_14:
        /*003c*/ 	.word	0x00000000
        /*0040*/ 	.short	0x0000
        /*0042*/ 	.short	0x0000
        /*0044*/ 	.byte	0x00, 0xf5, 0x21, 0x00


	//----- nvinfo : EIATTR_SPARSE_MMA_MASK
	.align		4
.L_15:
        /*0048*/ 	.byte	0x03, 0x50
        /*004a*/ 	.short	0x0000


	//----- nvinfo : EIATTR_MAXREG_COUNT
	.align		4
        /*004c*/ 	.byte	0x03, 0x1b
        /*004e*/ 	.short	0x00ff


	//----- nvinfo : EIATTR_MERCURY_ISA_VERSION
	.align		4
        /*0050*/ 	.byte	0x03, 0x5f
        /*0052*/ 	.short	0x0101


	//----- nvinfo : EIATTR_VRC_CTA_INIT_COUNT
	.align		4
        /*0054*/ 	.byte	0x02, 0x4a
	.zero		1
	.zero		1


	//----- nvinfo : EIATTR_EXIT_INSTR_OFFSETS
	.align		4
        /*0058*/ 	.byte	0x04, 0x1c
        /*005a*/ 	.short	(.L_17 - .L_16)


	//   ....[0]....
.L_16:
        /*005c*/ 	.word	0x000000c0


	//   ....[1]....
        /*0060*/ 	.word	0x00000200


	//----- nvinfo : EIATTR_CBANK_PARAM_SIZE
	.align		4
.L_17:
        /*0064*/ 	.byte	0x03, 0x19
        /*0066*/ 	.short	0x0018


	//----- nvinfo : EIATTR_PARAM_CBANK
	.align		4
        /*0068*/ 	.byte	0x04, 0x0a
        /*006a*/ 	.short	(.L_19 - .L_18)
	.align		4
.L_18:
        /*006c*/ 	.word	index@(.nv.constant0._Z26colorToGreyscaleConversionPhS_ii)
        /*0070*/ 	.short	0x0380
        /*0072*/ 	.short	0x0018


	//----- nvinfo : EIATTR_SW_WAR
	.align		4
.L_19:
        /*0074*/ 	.byte	0x04, 0x36
        /*0076*/ 	.short	(.L_21 - .L_20)
.L_20:
        /*0078*/ 	.word	0x00000008
.L_21:


//--------------------- .nv.callgraph             --------------------------
	.section	.nv.callgraph,"",@"SHT_CUDA_CALLGRAPH"
	.align	4
	.sectionentsize	8
	.align		4
        /*0000*/ 	.word	0x00000000
	.align		4
        /*0004*/ 	.word	0xffffffff
	.align		4
        /*0008*/ 	.word	0x00000000
	.align		4
        /*000c*/ 	.word	0xfffffffe
	.align		4
        /*0010*/ 	.word	0x00000000
	.align		4
        /*0014*/ 	.word	0xfffffffd
	.align		4
        /*0018*/ 	.word	0x00000000
	.align		4
        /*001c*/ 	.word	0xfffffffc


//--------------------- .text._Z26colorToGreyscaleConversionPhS_ii --------------------------
	.section	.text._Z26colorToGreyscaleConversionPhS_ii,"ax",@progbits
	.align	128
        .global         _Z26colorToGreyscaleConversionPhS_ii
        .type           _Z26colorToGreyscaleConversionPhS_ii,@function
        .size           _Z26colorToGreyscaleConversionPhS_ii,(.L_x_1 - _Z26colorToGreyscaleConversionPhS_ii)
        .other          _Z26colorToGreyscaleConversionPhS_ii,@"STO_CUDA_ENTRY STV_DEFAULT"
_Z26colorToGreyscaleConversionPhS_ii:
.text._Z26colorToGreyscaleConversionPhS_ii:
[----:B------:R-:W-:Y:S01]  /*0000*/  LDC R1, c[0x0][0x37c] ;  /* 0x0000df00ff017b82 */ /* 0x000fe20000000800 */
[----:B------:R-:W0:Y:S07]  /*0010*/  S2R R3, SR_TID.Y ;  /* 0x0000000000037919 */ /* 0x000e2e0000002200 */
[----:B------:R-:W1:Y:S01]  /*0020*/  LDC R5, c[0x0][0x360] ;  /* 0x0000d800ff057b82 */ /* 0x000e620000000800 */
[----:B------:R-:W2:Y:S01]  /*0030*/  LDCU.64 UR6, c[0x0][0x390] ;  /* 0x00007200ff0677ac */ /* 0x000ea20008000a00 */
[----:B------:R-:W1:Y:S06]  /*0040*/  S2R R0, SR_TID.X ;  /* 0x0000000000007919 */ /* 0x000e6c0000002100 */
[----:B------:R-:W0:Y:S08]  /*0050*/  S2UR UR5, SR_CTAID.Y ;  /* 0x00000000000579c3 */ /* 0x000e300000002600 */
[----:B------:R-:W0:Y:S08]  /*0060*/  LDC R2, c[0x0][0x364] ;  /* 0x0000d900ff027b82 */ /* 0x000e300000000800 */
[----:B------:R-:W1:Y:S01]  /*0070*/  S2UR UR4, SR_CTAID.X ;  /* 0x00000000000479c3 */ /* 0x000e620000002500 */
[----:B0-----:R-:W-:-:S05]  /*0080*/  IMAD R3, R2, UR5, R3 ;  /* 0x0000000502037c24 */ /* 0x001fca000f8e0203 */
[----:B--2---:R-:W-:Y:S01]  /*0090*/  ISETP.GE.AND P0, PT, R3, UR7, PT ;  /* 0x0000000703007c0c */ /* 0x004fe2000bf06270 */
[----:B-1----:R-:W-:-:S05]  /*00a0*/  IMAD R0, R5, UR4, R0 ;  /* 0x0000000405007c24 */ /* 0x002fca000f8e0200 */
[----:B------:R-:W-:-:S13]  /*00b0*/  ISETP.GE.OR P0, PT, R0, UR6, P0 ;  /* 0x0000000600007c0c */ /* 0x000fda0008706670 */
[----:B------:R-:W-:Y:S05]  /*00c0*/  @P0 EXIT ;  /* 0x000000000000094d */ /* 0x000fea0003800000 */
[----:B------:R-:W0:Y:S01]  /*00d0*/  LDCU.128 UR8, c[0x0][0x380] ;  /* 0x00007000ff0877ac */ /* 0x000e220008000c00 */
[----:B------:R-:W-:Y:S01]  /*00e0*/  IMAD R0, R3, UR6, R0 ;  /* 0x0000000603007c24 */ /* 0x000fe2000f8e0200 */
[----:B------:R-:W1:Y:S03]  /*00f0*/  LDCU.64 UR4, c[0x0][0x358] ;  /* 0x00006b00ff0477ac */ /* 0x000e660008000a00 */
[----:B------:R-:W-:-:S05]  /*0100*/  IMAD R3, R0, 0x3, RZ ;  /* 0x0000000300037824 */ /* 0x000fca00078e02ff */
[----:B0-----:R-:W-:-:S04]  /*0110*/  IADD3 R2, P0, PT, R3, UR10, RZ ;  /* 0x0000000a03027c10 */ /* 0x001fc8000ff1e0ff */
[----:B------:R-:W-:-:S05]  /*0120*/  LEA.HI.X.SX32 R3, R3, UR11, 0x1, P0 ;  /* 0x0000000b03037c11 */ /* 0x000fca00080f0eff */
[----:B-1----:R-:W2:Y:S04]  /*0130*/  LDG.E.U8 R5, desc[UR4][R2.64+0x2] ;  /* 0x0000020402057981 */ /* 0x002ea8000c1e1100 */
[----:B------:R-:W3:Y:S04]  /*0140*/  LDG.E.U8 R4, desc[UR4][R2.64] ;  /* 0x0000000402047981 */ /* 0x000ee8000c1e1100 */
[----:B------:R-:W4:Y:S01]  /*0150*/  LDG.E.U8 R6, desc[UR4][R2.64+0x3] ;  /* 0x0000030402067981 */ /* 0x000f22000c1e1100 */
[----:B--2---:R-:W-:Y:S02]  /*0160*/  I2FP.F32.U32 R5, R5 ;  /* 0x0000000500057245 */ /* 0x004fe40000201000 */
[----:B---3--:R-:W-:-:S03]  /*0170*/  I2FP.F32.U32 R4, R4 ;  /* 0x0000000400047245 */ /* 0x008fc60000201000 */
[----:B------:R-:W-:Y:S01]  /*0180*/  FMUL R5, R5, 0.70999997854232788086 ;  /* 0x3f35c28f05057820 */ /* 0x000fe20000400000 */
[----:B----4-:R-:W-:-:S03]  /*0190*/  I2FP.F32.U32 R7, R6 ;  /* 0x0000000600077245 */ /* 0x010fc60000201000 */
[----:B------:R-:W-:-:S04]  /*01a0*/  FFMA R4, R4, 0.20999999344348907471, R5 ;  /* 0x3e570a3d04047823 */ /* 0x000fc80000000005 */
[----:B------:R-:W-:Y:S01]  /*01b0*/  FFMA R7, R7, 0.070000000298023223877, R4 ;  /* 0x3d8f5c2907077823 */ /* 0x000fe20000000004 */
[----:B------:R-:W-:-:S04]  /*01c0*/  IADD3 R4, P0, PT, R0, UR8, RZ ;  /* 0x0000000800047c10 */ /* 0x000fc8000ff1e0ff */
[----:B------:R-:W-:Y:S01]  /*01d0*/  LEA.HI.X.SX32 R5, R0, UR9, 0x1, P0 ;  /* 0x0000000900057c11 */ /* 0x000fe200080f0eff */
[----:B------:R-:W0:Y:S04]  /*01e0*/  F2I.U32.TRUNC.NTZ R7, R7 ;  /* 0x0000000700077305 */ /* 0x000e28000020f000 */
[----:B0-----:R-:W-:Y:S01]  /*01f0*/  STG.E.U8 desc[UR4][R4.64], R7 ;  /* 0x0000000704007986 */ /* 0x001fe2000c101104 */
[----:B------:R-:W-:Y:S05]  /*0200*/  EXIT ;  /* 0x000000000000794d */ /* 0x000fea0003800000 */
.L_x_0:
[----:B------:R-:W-:-:S00]  /*0210*/  BRA `(.L_x_0) ;  /* 0xfffffffc00fc7947 */ /* 0x000fc0000383ffff */
[----:B------:R-:W-:-:S00]  /*0220*/  NOP ;  /* 0x0000000000007918 */ /* 0x000fc00000000000 */
        /* <DEDUP_REMOVED lines=13> */
.L_x_1:


//--------------------- .nv.shared.reserved.0     --------------------------
	.section	.nv.shared.reserved.0,"aw",@nobits
	.weak		__nv_reservedSMEM_offset_0_alias
	.size		__nv_reservedSMEM_offset_0_alias, 0, 64
	.other		__nv_reservedSMEM_offset_0_alias,@"STO_CUDA_RESERVED_SHARED STV_DEFAULT"
__nv_reservedSMEM_offset_0_alias:
	.zero		0
	.zero		64


//--------------------- .nv.constant0._Z26colorToGreyscaleConversionPhS_ii --------------------------
	.section	.nv.constant0._Z26colorToGreyscaleConversionPhS_ii,"a",@progbits
	.sectionflags	@""
	.align	4
.nv.constant0._Z26colorToGreyscaleConversionPhS_ii:
	.zero		920


//--------------------- SYMBOLS --------------------------

	.type		.nv.reservedSmem.offset0,@object
	.size		.nv.reservedSmem.offset0,0x4
